	.headerflags	@"EF_CUDA_TEXMODE_UNIFIED EF_CUDA_64BIT_ADDRESS EF_CUDA_ACCELERATORS EF_CUDA_SM90 EF_CUDA_VIRTUAL_SM(EF_CUDA_SM90)"
	.elftype	@"ET_EXEC"


//--------------------- .nv.info                  --------------------------
	.section	.nv.info,"",@"SHT_CUDA_INFO"
	.align	4


	//----- nvinfo : EIATTR_REGCOUNT
	.align		4
        /*0000*/ 	.byte	0x04, 0x2f
        /*0002*/ 	.short	(.L_3 - .L_2)
	.align		4
.L_2:
        /*0004*/ 	.word	index@(triton_poi_fused__native_batch_norm_legit_no_training_add_convolution_relu_9)
        /*0008*/ 	.word	0x0000001c


	//----- nvinfo : EIATTR_MIN_STACK_SIZE
	.align		4
.L_3:
        /*000c*/ 	.byte	0x04, 0x12
        /*000e*/ 	.short	(.L_5 - .L_4)
	.align		4
.L_4:
        /*0010*/ 	.word	index@(triton_poi_fused__native_batch_norm_legit_no_training_add_convolution_relu_9)
        /*0014*/ 	.word	0x00000000


	//----- nvinfo : EIATTR_FRAME_SIZE
	.align		4
.L_5:
        /*0018*/ 	.byte	0x04, 0x11
        /*001a*/ 	.short	(.L_7 - .L_6)
	.align		4
.L_6:
        /*001c*/ 	.word	index@(triton_poi_fused__native_batch_norm_legit_no_training_add_convolution_relu_9)
        /*0020*/ 	.word	0x00000000


	//----- nvinfo : EIATTR_MIN_STACK_SIZE
	.align		4
.L_7:
        /*0024*/ 	.byte	0x04, 0x12
        /*0026*/ 	.short	(.L_9 - .L_8)
	.align		4
.L_8:
        /*0028*/ 	.word	index@(triton_poi_fused__native_batch_norm_legit_no_training_add_convolution_relu_9)
        /*002c*/ 	.word	0x00000000
.L_9:


//--------------------- .nv.info.triton_poi_fused__native_batch_norm_legit_no_training_add_convolution_relu_9 --------------------------
	.section	.nv.info.triton_poi_fused__native_batch_norm_legit_no_training_add_convolution_relu_9,"",@"SHT_CUDA_INFO"
	.sectionflags	@""
	.align	4


	//----- nvinfo : EIATTR_CUDA_API_VERSION
	.align		4
        /*0000*/ 	.byte	0x04, 0x37
        /*0002*/ 	.short	(.L_11 - .L_10)
.L_10:
        /*0004*/ 	.word	0x0000007c


	//----- nvinfo : EIATTR_KPARAM_INFO
	.align		4
.L_11:
        /*0008*/ 	.byte	0x04, 0x17
        /*000a*/ 	.short	(.L_13 - .L_12)
.L_12:
        /*000c*/ 	.word	0x00000000
        /*0010*/ 	.short	0x000c
        /*0012*/ 	.short	0x0060
        /*0014*/ 	.byte	0x00, 0xf0, 0x11, 0x00


	//----- nvinfo : EIATTR_KPARAM_INFO
	.align		4
.L_13:
        /*0018*/ 	.byte	0x04, 0x17
        /*001a*/ 	.short	(.L_15 - .L_14)
.L_14:
        /*001c*/ 	.word	0x00000000
        /*0020*/ 	.short	0x000b
        /*0022*/ 	.short	0x0058
        /*0024*/ 	.byte	0x00, 0xf4, 0x21, 0x00


	//----- nvinfo : EIATTR_KPARAM_INFO
	.align		4
.L_15:
        /*0028*/ 	.byte	0x04, 0x17
        /*002a*/ 	.short	(.L_17 - .L_16)
.L_16:
        /*002c*/ 	.word	0x00000000
        /*0030*/ 	.short	0x000a
        /*0032*/ 	.short	0x0050
        /*0034*/ 	.byte	0x00, 0xf4, 0x21, 0x00


	//----- nvinfo : EIATTR_KPARAM_INFO
	.align		4
.L_17:
        /*0038*/ 	.byte	0x04, 0x17
        /*003a*/ 	.short	(.L_19 - .L_18)
.L_18:
        /*003c*/ 	.word	0x00000000
        /*0040*/ 	.short	0x0009
        /*0042*/ 	.short	0x0048
        /*0044*/ 	.byte	0x00, 0xf4, 0x21, 0x00


	//----- nvinfo : EIATTR_KPARAM_INFO
	.align		4
.L_19:
        /*0048*/ 	.byte	0x04, 0x17
        /*004a*/ 	.short	(.L_21 - .L_20)
.L_20:
        /*004c*/ 	.word	0x00000000
        /*0050*/ 	.short	0x0008
        /*0052*/ 	.short	0x0040
        /*0054*/ 	.byte	0x00, 0xf4, 0x21, 0x00


	//----- nvinfo : EIATTR_KPARAM_INFO
	.align		4
.L_21:
        /*0058*/ 	.byte	0x04, 0x17
        /*005a*/ 	.short	(.L_23 - .L_22)
.L_22:
        /*005c*/ 	.word	0x00000000
        /*0060*/ 	.short	0x0007
        /*0062*/ 	.short	0x0038
        /*0064*/ 	.byte	0x00, 0xf4, 0x21, 0x00


	//----- nvinfo : EIATTR_KPARAM_INFO
	.align		4
.L_23:
        /*0068*/ 	.byte	0x04, 0x17
        /*006a*/ 	.short	(.L_25 - .L_24)
.L_24:
        /*006c*/ 	.word	0x00000000
        /*0070*/ 	.short	0x0006
        /*0072*/ 	.short	0x0030
        /*0074*/ 	.byte	0x00, 0xf4, 0x21, 0x00


	//----- nvinfo : EIATTR_KPARAM_INFO
	.align		4
.L_25:
        /*0078*/ 	.byte	0x04, 0x17
        /*007a*/ 	.short	(.L_27 - .L_26)
.L_26:
        /*007c*/ 	.word	0x00000000
        /*0080*/ 	.short	0x0005
        /*0082*/ 	.short	0x0028
        /*0084*/ 	.byte	0x00, 0xf4, 0x21, 0x00


	//----- nvinfo : EIATTR_KPARAM_INFO
	.align		4
.L_27:
        /*0088*/ 	.byte	0x04, 0x17
        /*008a*/ 	.short	(.L_29 - .L_28)
.L_28:
        /*008c*/ 	.word	0x00000000
        /*0090*/ 	.short	0x0004
        /*0092*/ 	.short	0x0020
        /*0094*/ 	.byte	0x00, 0xf4, 0x21, 0x00


	//----- nvinfo : EIATTR_KPARAM_INFO
	.align		4
.L_29:
        /*0098*/ 	.byte	0x04, 0x17
        /*009a*/ 	.short	(.L_31 - .L_30)
.L_30:
        /*009c*/ 	.word	0x00000000
        /*00a0*/ 	.short	0x0003
        /*00a2*/ 	.short	0x0018
        /*00a4*/ 	.byte	0x00, 0xf4, 0x21, 0x00


	//----- nvinfo : EIATTR_KPARAM_INFO
	.align		4
.L_31:
        /*00a8*/ 	.byte	0x04, 0x17
        /*00aa*/ 	.short	(.L_33 - .L_32)
.L_32:
        /*00ac*/ 	.word	0x00000000
        /*00b0*/ 	.short	0x0002
        /*00b2*/ 	.short	0x0010
        /*00b4*/ 	.byte	0x00, 0xf4, 0x21, 0x00


	//----- nvinfo : EIATTR_KPARAM_INFO
	.align		4
.L_33:
        /*00b8*/ 	.byte	0x04, 0x17
        /*00ba*/ 	.short	(.L_35 - .L_34)
.L_34:
        /*00bc*/ 	.word	0x00000000
        /*00c0*/ 	.short	0x0001
        /*00c2*/ 	.short	0x0008
        /*00c4*/ 	.byte	0x00, 0xf4, 0x21, 0x00


	//----- nvinfo : EIATTR_KPARAM_INFO
	.align		4
.L_35:
        /*00c8*/ 	.byte	0x04, 0x17
        /*00ca*/ 	.short	(.L_37 - .L_36)
.L_36:
        /*00cc*/ 	.word	0x00000000
        /*00d0*/ 	.short	0x0000
        /*00d2*/ 	.short	0x0000
        /*00d4*/ 	.byte	0x00, 0xf4, 0x21, 0x00


	//----- nvinfo : EIATTR_SPARSE_MMA_MASK
	.align		4
.L_37:
        /*00d8*/ 	.byte	0x03, 0x50
        /*00da*/ 	.short	0x0000


	//----- nvinfo : EIATTR_MAXREG_COUNT
	.align		4
        /*00dc*/ 	.byte	0x03, 0x1b
        /*00de*/ 	.short	0x00ff


	//----- nvinfo : EIATTR_EXIT_INSTR_OFFSETS
	.align		4
        /*00e0*/ 	.byte	0x04, 0x1c
        /*00e2*/ 	.short	(.L_39 - .L_38)


	//   ....[0]....
.L_38:
        /*00e4*/ 	.word	0x00000510


	//----- nvinfo : EIATTR_REQNTID
	.align		4
.L_39:
        /*00e8*/ 	.byte	0x04, 0x10
        /*00ea*/ 	.short	(.L_41 - .L_40)
.L_40:
        /*00ec*/ 	.word	0x00000080
        /*00f0*/ 	.word	0x00000001
        /*00f4*/ 	.word	0x00000001


	//----- nvinfo : EIATTR_CBANK_PARAM_SIZE
	.align		4
.L_41:
        /*00f8*/ 	.byte	0x03, 0x19
        /*00fa*/ 	.short	0x0064


	//----- nvinfo : EIATTR_PARAM_CBANK
	.align		4
        /*00fc*/ 	.byte	0x04, 0x0a
        /*00fe*/ 	.short	(.L_43 - .L_42)
	.align		4
.L_42:
        /*0100*/ 	.word	index@(.nv.constant0.triton_poi_fused__native_batch_norm_legit_no_training_add_convolution_relu_9)
        /*0104*/ 	.short	0x0210
        /*0106*/ 	.short	0x0064


	//----- nvinfo : EIATTR_SW_WAR
	.align		4
.L_43:
        /*0108*/ 	.byte	0x04, 0x36
        /*010a*/ 	.short	(.L_45 - .L_44)
.L_44:
        /*010c*/ 	.word	0x00000008
.L_45:


//--------------------- .nv.callgraph             --------------------------
	.section	.nv.callgraph,"",@"SHT_CUDA_CALLGRAPH"
	.align	4
	.sectionentsize	8
	.align		4
        /*0000*/ 	.word	0x00000000
	.align		4
        /*0004*/ 	.word	0xffffffff
	.align		4
        /*0008*/ 	.word	0x00000000
	.align		4
        /*000c*/ 	.word	0xfffffffe
	.align		4
        /*0010*/ 	.word	0x00000000
	.align		4
        /*0014*/ 	.word	0xfffffffd
	.align		4
        /*0018*/ 	.word	0x00000000
	.align		4
        /*001c*/ 	.word	0xfffffffc


//--------------------- .nv.constant4             --------------------------
	.section	.nv.constant4,"a",@progbits
	.align	8
	.align		8
.nv.constant4:
        /*0000*/ 	.dword	_$_str
	.align		8
        /*0008*/ 	.dword	_$_str_$_2


//--------------------- .text.triton_poi_fused__native_batch_norm_legit_no_training_add_convolution_relu_9 --------------------------
	.section	.text.triton_poi_fused__native_batch_norm_legit_no_training_add_convolution_relu_9,"ax",@progbits
	.align	128
        .global         triton_poi_fused__native_batch_norm_legit_no_training_add_convolution_relu_9
        .type           triton_poi_fused__native_batch_norm_legit_no_training_add_convolution_relu_9,@function
        .size           triton_poi_fused__native_batch_norm_legit_no_training_add_convolution_relu_9,(.L_x_1 - triton_poi_fused__native_batch_norm_legit_no_training_add_convolution_relu_9)
        .other          triton_poi_fused__native_batch_norm_legit_no_training_add_convolution_relu_9,@"STO_CUDA_ENTRY STV_DEFAULT"
triton_poi_fused__native_batch_norm_legit_no_training_add_convolution_relu_9:
.text.triton_poi_fused__native_batch_norm_legit_no_training_add_convolution_relu_9:
[----:B------:R-:W-:Y:S01]  /*0000*/  LDC R1, c[0x0][0x28] ;  /* 0x00000a00ff017b82 */ /* 0x000fe20000000800 */
[----:B------:R-:W1:Y:S07]  /*0010*/  S2R R16, SR_TID.X ;  /* 0x0000000000107919 */ /* 0x000e6e0000002100 */
[----:B------:R-:W2:Y:S01]  /*0020*/  LDC.64 R18, c[0x0][0x258] ;  /* 0x00009600ff127b82 */ /* 0x000ea20000000a00 */
[----:B------:R-:W-:Y:S01]  /*0030*/  ULDC.64 UR4, c[0x0][0x208] ;  /* 0x0000820000047ab9 */ /* 0x000fe20000000a00 */
[----:B------:R-:W3:Y:S06]  /*0040*/  S2R R3, SR_CTAID.X ;  /* 0x0000000000037919 */ /* 0x000eec0000002500 */
[----:B------:R-:W4:Y:S08]  /*0050*/  LDC.64 R24, c[0x0][0x220] ;  /* 0x00008800ff187b82 */ /* 0x000f300000000a00 */
[----:B------:R-:W5:Y:S08]  /*0060*/  LDC.64 R22, c[0x0][0x210] ;  /* 0x00008400ff167b82 */ /* 0x000f700000000a00 */
[----:B------:R-:W2:Y:S01]  /*0070*/  LDC.64 R20, c[0x0][0x248] ;  /* 0x00009200ff147b82 */ /* 0x000ea20000000a00 */
[----:B-1----:R-:W-:-:S07]  /*0080*/  LOP3.LUT R16, R16, 0x7f, RZ, 0xc0, !PT ;  /* 0x0000007f10107812 */ /* 0x002fce00078ec0ff */
[----:B------:R-:W1:Y:S01]  /*0090*/  LDC.64 R14, c[0x0][0x250] ;  /* 0x00009400ff0e7b82 */ /* 0x000e620000000a00 */
[----:B---3--:R-:W-:Y:S02]  /*00a0*/  SHF.R.S32.HI R5, RZ, 0x18, R3 ;  /* 0x00000018ff057819 */ /* 0x008fe40000011403 */
[----:B------:R-:W-:Y:S02]  /*00b0*/  LEA R16, R3, R16, 0x7 ;  /* 0x0000001003107211 */ /* 0x000fe400078e38ff */
[----:B------:R-:W-:-:S03]  /*00c0*/  SGXT R5, R5, 0x1 ;  /* 0x000000010505781a */ /* 0x000fc60000000200 */
[----:B------:R-:W3:Y:S01]  /*00d0*/  LDC.64 R2, c[0x0][0x230] ;  /* 0x00008c00ff027b82 */ /* 0x000ee20000000a00 */
[----:B------:R-:W-:-:S04]  /*00e0*/  LEA.HI R5, R5, R16, RZ, 0x6 ;  /* 0x0000001005057211 */ /* 0x000fc800078f30ff */
[----:B------:R-:W-:-:S03]  /*00f0*/  SHF.R.S32.HI R5, RZ, 0x6, R5 ;  /* 0x00000006ff057819 */ /* 0x000fc60000011405 */
[----:B------:R-:W1:Y:S01]  /*0100*/  LDC.64 R10, c[0x0][0x228] ;  /* 0x00008a00ff0a7b82 */ /* 0x000e620000000a00 */
[----:B------:R-:W-:-:S04]  /*0110*/  LEA.HI R0, R5, R5, RZ, 0x5 ;  /* 0x0000000505007211 */ /* 0x000fc800078f28ff */
[----:B------:R-:W-:-:S03]  /*0120*/  LOP3.LUT R0, R0, 0xffffffe0, RZ, 0xc0, !PT ;  /* 0xffffffe000007812 */ /* 0x000fc600078ec0ff */
[----:B------:R-:W1:Y:S01]  /*0130*/  LDC.64 R12, c[0x0][0x238] ;  /* 0x00008e00ff0c7b82 */ /* 0x000e620000000a00 */
[----:B------:R-:W-:-:S05]  /*0140*/  IADD3 R17, R5, -R0, RZ ;  /* 0x8000000005117210 */ /* 0x000fca0007ffe0ff */
[C---:B---3--:R-:W-:Y:S02]  /*0150*/  IMAD.WIDE R2, R17.reuse, 0x4, R2 ;  /* 0x0000000411027825 */ /* 0x048fe400078e0202 */
[----:B------:R-:W3:Y:S02]  /*0160*/  LDC.64 R8, c[0x0][0x240] ;  /* 0x00009000ff087b82 */ /* 0x000ee40000000a00 */
[C---:B--2---:R-:W-:Y:S01]  /*0170*/  IMAD.WIDE R18, R17.reuse, 0x4, R18 ;  /* 0x0000000411127825 */ /* 0x044fe200078e0212 */
[----:B------:R5:W2:Y:S05]  /*0180*/  LDG.E.EL R0, desc[UR4][R2.64] ;  /* 0x0000000402007981 */ /* 0x000aaa000c2e1900 */
[----:B------:R-:W3:Y:S01]  /*0190*/  LDC.64 R6, c[0x0][0x260] ;  /* 0x00009800ff067b82 */ /* 0x000ee20000000a00 */
[----:B------:R-:W2:Y:S01]  /*01a0*/  LDG.E.EL R18, desc[UR4][R18.64] ;  /* 0x0000000412127981 */ /* 0x000ea2000c2e1900 */
[----:B----4-:R-:W-:-:S04]  /*01b0*/  IMAD.WIDE R24, R17, 0x4, R24 ;  /* 0x0000000411187825 */ /* 0x010fc800078e0218 */
[C---:B-----5:R-:W-:Y:S02]  /*01c0*/  IMAD.WIDE R2, R16.reuse, 0x4, R22 ;  /* 0x0000000410027825 */ /* 0x060fe400078e0216 */
[----:B------:R-:W4:Y:S02]  /*01d0*/  LDC.64 R4, c[0x0][0x268] ;  /* 0x00009a00ff047b82 */ /* 0x000f240000000a00 */
[----:B0-----:R-:W-:Y:S01]  /*01e0*/  IMAD.WIDE R20, R16, 0x4, R20 ;  /* 0x0000000410147825 */ /* 0x001fe200078e0214 */
[----:B------:R-:W5:Y:S03]  /*01f0*/  LDG.E.EL R19, desc[UR4][R24.64] ;  /* 0x0000000418137981 */ /* 0x000f66000c2e1900 */
[C---:B-1----:R-:W-:Y:S01]  /*0200*/  IMAD.WIDE R14, R17.reuse, 0x4, R14 ;  /* 0x00000004110e7825 */ /* 0x042fe200078e020e */
[----:B------:R-:W5:Y:S03]  /*0210*/  LDG.E R22, desc[UR4][R2.64] ;  /* 0x0000000402167981 */ /* 0x000f66000c1e1900 */
[C---:B------:R-:W-:Y:S01]  /*0220*/  IMAD.WIDE R10, R17.reuse, 0x4, R10 ;  /* 0x00000004110a7825 */ /* 0x040fe200078e020a */
[----:B------:R-:W5:Y:S04]  /*0230*/  LDG.E R20, desc[UR4][R20.64] ;  /* 0x0000000414147981 */ /* 0x000f68000c1e1900 */
[----:B------:R-:W5:Y:S01]  /*0240*/  LDG.E.EL R15, desc[UR4][R14.64] ;  /* 0x000000040e0f7981 */ /* 0x000f62000c2e1900 */
[----:B------:R-:W-:-:S03]  /*0250*/  IMAD.WIDE R12, R17, 0x4, R12 ;  /* 0x00000004110c7825 */ /* 0x000fc600078e020c */
[----:B------:R-:W5:Y:S01]  /*0260*/  LDG.E.EL R10, desc[UR4][R10.64] ;  /* 0x000000040a0a7981 */ /* 0x000f62000c2e1900 */
[----:B---3--:R-:W-:-:S03]  /*0270*/  IMAD.WIDE R8, R17, 0x4, R8 ;  /* 0x0000000411087825 */ /* 0x008fc600078e0208 */
[----:B------:R-:W3:Y:S01]  /*0280*/  LDG.E.EL R12, desc[UR4][R12.64] ;  /* 0x000000040c0c7981 */ /* 0x000ee2000c2e1900 */
[----:B------:R-:W-:-:S03]  /*0290*/  IMAD.WIDE R6, R17, 0x4, R6 ;  /* 0x0000000411067825 */ /* 0x000fc600078e0206 */
[----:B------:R-:W3:Y:S01]  /*02a0*/  LDG.E.EL R9, desc[UR4][R8.64] ;  /* 0x0000000408097981 */ /* 0x000ee2000c2e1900 */
[----:B----4-:R-:W-:-:S03]  /*02b0*/  IMAD.WIDE R4, R17, 0x4, R4 ;  /* 0x0000000411047825 */ /* 0x010fc600078e0204 */
[----:B------:R-:W4:Y:S04]  /*02c0*/  LDG.E.EL R6, desc[UR4][R6.64] ;  /* 0x0000000406067981 */ /* 0x000f28000c2e1900 */
[----:B------:R0:W4:Y:S02]  /*02d0*/  LDG.E.EL R17, desc[UR4][R4.64] ;  /* 0x0000000404117981 */ /* 0x000124000c2e1900 */
[----:B0-----:R-:W0:Y:S02]  /*02e0*/  LDC.64 R4, c[0x0][0x218] ;  /* 0x00008600ff047b82 */ /* 0x001e240000000a00 */
[----:B0-----:R-:W-:-:S04]  /*02f0*/  IMAD.WIDE R4, R16, 0x4, R4 ;  /* 0x0000000410047825 */ /* 0x001fc800078e0204 */
[----:B--2---:R-:W-:Y:S01]  /*0300*/  FADD R0, R0, 9.9999997473787516356e-06 ;  /* 0x3727c5ac00007421 */ /* 0x004fe20000000000 */
[----:B------:R-:W-:-:S03]  /*0310*/  FADD R18, R18, 9.9999997473787516356e-06 ;  /* 0x3727c5ac12127421 */ /* 0x000fc60000000000 */
[----:B------:R-:W0:Y:S08]  /*0320*/  MUFU.SQRT R14, R0 ;  /* 0x00000000000e7308 */ /* 0x000e300000002000 */
[----:B------:R-:W1:Y:S01]  /*0330*/  MUFU.SQRT R11, R18 ;  /* 0x00000012000b7308 */ /* 0x000e620000002000 */
[C---:B0-----:R-:W-:Y:S02]  /*0340*/  FSETP.GT.AND P0, PT, R14.reuse, 8.50705917302346158658e+37, PT ;  /* 0x7e8000000e00780b */ /* 0x041fe40003f04000 */
[----:B------:R-:W-:-:S02]  /*0350*/  FSETP.GEU.AND P2, PT, R14, 1.175494350822287508e-38, PT ;  /* 0x008000000e00780b */ /* 0x000fc40003f4e000 */
[C---:B-1----:R-:W-:Y:S02]  /*0360*/  FSETP.GT.AND P1, PT, R11.reuse, 8.50705917302346158658e+37, PT ;  /* 0x7e8000000b00780b */ /* 0x042fe40003f24000 */
[----:B------:R-:W-:-:S07]  /*0370*/  FSETP.GEU.AND P3, PT, R11, 1.175494350822287508e-38, PT ;  /* 0x008000000b00780b */ /* 0x000fce0003f6e000 */
[----:B------:R-:W-:Y:S01]  /*0380*/  @P0 FMUL R14, R14, 0.25 ;  /* 0x3e8000000e0e0820 */ /* 0x000fe20000400000 */
[----:B------:R-:W-:-:S03]  /*0390*/  HFMA2.MMA R0, -RZ, RZ, 1.625, 0 ;  /* 0x3e800000ff007435 */ /* 0x000fc600000001ff */
[----:B------:R-:W-:Y:S01]  /*03a0*/  @!P2 FMUL R14, R14, 16777216 ;  /* 0x4b8000000e0ea820 */ /* 0x000fe20000400000 */
[----:B------:R-:W-:-:S04]  /*03b0*/  @P1 FMUL R11, R11, 0.25 ;  /* 0x3e8000000b0b1820 */ /* 0x000fc80000400000 */
[----:B------:R-:W-:Y:S01]  /*03c0*/  @!P3 FMUL R11, R11, 16777216 ;  /* 0x4b8000000b0bb820 */ /* 0x000fe20000400000 */
[----:B------:R-:W0:Y:S01]  /*03d0*/  MUFU.RCP R14, R14 ;  /* 0x0000000e000e7308 */ /* 0x000e220000001000 */
[----:B------:R-:W-:-:S07]  /*03e0*/  FSEL R7, R0, 1, P0 ;  /* 0x3f80000000077808 */ /* 0x000fce0000000000 */
[----:B------:R-:W1:Y:S01]  /*03f0*/  MUFU.RCP R11, R11 ;  /* 0x0000000b000b7308 */ /* 0x000e620000001000 */
[----:B------:R-:W-:Y:S01]  /*0400*/  FSEL R0, R0, 1, P1 ;  /* 0x3f80000000007808 */ /* 0x000fe20000800000 */
[----:B------:R-:W-:Y:S01]  /*0410*/  @!P2 FMUL R7, R7, 16777216 ;  /* 0x4b8000000707a820 */ /* 0x000fe20000400000 */
[----:B-----5:R-:W-:-:S03]  /*0420*/  FADD R19, R22, R19 ;  /* 0x0000001316137221 */ /* 0x020fc60000000000 */
[----:B------:R-:W-:Y:S01]  /*0430*/  @!P3 FMUL R0, R0, 16777216 ;  /* 0x4b8000000000b820 */ /* 0x000fe20000400000 */
[----:B0-----:R-:W-:Y:S01]  /*0440*/  FMUL R14, R14, R7 ;  /* 0x000000070e0e7220 */ /* 0x001fe20000400000 */
[----:B------:R-:W-:Y:S01]  /*0450*/  FADD R15, R20, -R15 ;  /* 0x8000000f140f7221 */ /* 0x000fe20000000000 */
[----:B------:R-:W-:Y:S01]  /*0460*/  FADD R7, -R10, R19 ;  /* 0x000000130a077221 */ /* 0x000fe20000000100 */
[----:B-1----:R-:W-:-:S03]  /*0470*/  FMUL R0, R11, R0 ;  /* 0x000000000b007220 */ /* 0x002fc60000400000 */
[----:B------:R-:W-:Y:S01]  /*0480*/  FMUL R7, R14, R7 ;  /* 0x000000070e077220 */ /* 0x000fe20000400000 */
[----:B------:R-:W-:-:S03]  /*0490*/  FMUL R0, R0, R15 ;  /* 0x0000000f00007220 */ /* 0x000fc60000400000 */
[----:B---3--:R-:W-:Y:S01]  /*04a0*/  FFMA R7, R12, R7, R9 ;  /* 0x000000070c077223 */ /* 0x008fe20000000009 */
[----:B----4-:R-:W-:-:S04]  /*04b0*/  FFMA R0, R6, R0, R17 ;  /* 0x0000000006007223 */ /* 0x010fc80000000011 */
[C---:B------:R-:W-:Y:S01]  /*04c0*/  FADD R6, R7.reuse, R0 ;  /* 0x0000000007067221 */ /* 0x040fe20000000000 */
[----:B------:R-:W-:-:S04]  /*04d0*/  FSETP.GEU.AND P0, PT, R7, -R0, PT ;  /* 0x800000000700720b */ /* 0x000fc80003f0e000 */
[----:B------:R-:W-:Y:S01]  /*04e0*/  FSEL R7, R6, RZ, P0 ;  /* 0x000000ff06077208 */ /* 0x000fe20000000000 */
[----:B------:R-:W-:Y:S04]  /*04f0*/  STG.E desc[UR4][R2.64], R19 ;  /* 0x0000001302007986 */ /* 0x000fe8000c101904 */
[----:B------:R-:W-:Y:S01]  /*0500*/  STG.E desc[UR4][R4.64], R7 ;  /* 0x0000000704007986 */ /* 0x000fe2000c101904 */
[----:B------:R-:W-:Y:S05]  /*0510*/  EXIT ;  /* 0x000000000000794d */ /* 0x000fea0003800000 */
.L_x_0:
[----:B------:R-:W-:-:S00]  /*0520*/  BRA `(.L_x_0) ;  /* 0xfffffffc00fc7947 */ /* 0x000fc0000383ffff */
[----:B------:R-:W-:-:S00]  /*0530*/  NOP ;  /* 0x0000000000007918 */ /* 0x000fc00000000000 */
        /* <DEDUP_REMOVED lines=12> */
.L_x_1:


//--------------------- .nv.global.init           --------------------------
	.section	.nv.global.init,"aw",@progbits
.nv.global.init:
	.type		_$_str,@object
	.size		_$_str,(_$_str_$_2 - _$_str)
_$_str:
        /*0000*/ 	.byte	0x5f, 0x5f, 0x43, 0x55, 0x44, 0x41, 0x5f, 0x46, 0x54, 0x5a, 0x00
	.type		_$_str_$_2,@object
	.size		_$_str_$_2,(.L_1 - _$_str_$_2)
_$_str_$_2:
        /*000b*/ 	.byte	0x5f, 0x5f, 0x43, 0x55, 0x44, 0x41, 0x5f, 0x50, 0x52, 0x45, 0x43, 0x5f, 0x53, 0x51, 0x52, 0x54
        /*001b*/ 	.byte	0x00
.L_1:


//--------------------- .nv.constant0.triton_poi_fused__native_batch_norm_legit_no_training_add_convolution_relu_9 --------------------------
	.section	.nv.constant0.triton_poi_fused__native_batch_norm_legit_no_training_add_convolution_relu_9,"a",@progbits
	.sectionflags	@""
	.align	4
.nv.constant0.triton_poi_fused__native_batch_norm_legit_no_training_add_convolution_relu_9:
	.zero		628
